//
// Generated by NVIDIA NVVM Compiler
//
// Compiler Build ID: CL-36424714
// Cuda compilation tools, release 13.0, V13.0.88
// Based on NVVM 20.0.0
//

.version 9.0
.target sm_100
.address_size 64

	// .globl	_Z3addIiEvPT_PKS0_S3_

.visible .entry _Z3addIiEvPT_PKS0_S3_(
	.param .u64 .ptr .align 1 _Z3addIiEvPT_PKS0_S3__param_0,
	.param .u64 .ptr .align 1 _Z3addIiEvPT_PKS0_S3__param_1,
	.param .u64 .ptr .align 1 _Z3addIiEvPT_PKS0_S3__param_2
)
{
	.reg .b32 	%r<8>;
	.reg .b64 	%rd<11>;

	ld.param.u64 	%rd1, [_Z3addIiEvPT_PKS0_S3__param_0];
	ld.param.u64 	%rd2, [_Z3addIiEvPT_PKS0_S3__param_1];
	ld.param.u64 	%rd3, [_Z3addIiEvPT_PKS0_S3__param_2];
	cvta.to.global.u64 	%rd4, %rd1;
	cvta.to.global.u64 	%rd5, %rd3;
	cvta.to.global.u64 	%rd6, %rd2;
	mov.u32 	%r1, %ctaid.x;
	mov.u32 	%r2, %ntid.x;
	mov.u32 	%r3, %tid.x;
	mad.lo.s32 	%r4, %r1, %r2, %r3;
	mul.wide.s32 	%rd7, %r4, 4;
	add.s64 	%rd8, %rd6, %rd7;
	ld.global.u32 	%r5, [%rd8];
	add.s64 	%rd9, %rd5, %rd7;
	ld.global.u32 	%r6, [%rd9];
	add.s32 	%r7, %r6, %r5;
	add.s64 	%rd10, %rd4, %rd7;
	st.global.u32 	[%rd10], %r7;
	ret;

}


// ===== COMPILED SASS (sm_100) =====

	.target	sm_100

	.elftype	@"ET_EXEC"


//--------------------- .note.nv.tkinfo           --------------------------
	.section	.note.nv.tkinfo,"",@"SHT_NOTE"
	.sectionflags	@"SHF_NOTE_NV_TKINFO"
	.tkinfo
        /*0018*/ 	.word	0x00000002
        /*0030*/ 	.string	""
        /*0030*/ 	.string	"ptxas"
        /*0030*/ 	.string	"Cuda compilation tools, release 13.0, V13.0.88"
        /*0030*/ 	.string	"Build cuda_13.0.r13.0/compiler.36424714_0"
        /*0030*/ 	.string	"-arch sm_100 -m 64 "



//--------------------- .note.nv.cuinfo           --------------------------
	.section	.note.nv.cuinfo,"",@"SHT_NOTE"
	.sectionflags	@"SHF_NOTE_NV_CUINFO"
        /*0018*/ 	.short	0x0002
        /*001a*/ 	.short	0x0064
        /*001c*/ 	.short	0x0082
	.zero		2


//--------------------- .nv.info                  --------------------------
	.section	.nv.info,"",@"SHT_CUDA_INFO"
	.align	4


	//----- nvinfo : EIATTR_REGCOUNT
	.align		4
        /*0000*/ 	.byte	0x04, 0x2f
        /*0002*/ 	.short	(.L_1 - .L_0)
	.align		4
.L_0:
        /*0004*/ 	.word	index@(_Z3addIiEvPT_PKS0_S3_)
        /*0008*/ 	.word	0x0000000c


	//----- nvinfo : EIATTR_FRAME_SIZE
	.align		4
.L_1:
        /*000c*/ 	.byte	0x04, 0x11
        /*000e*/ 	.short	(.L_3 - .L_2)
	.align		4
.L_2:
        /*0010*/ 	.word	index@(_Z3addIiEvPT_PKS0_S3_)
        /*0014*/ 	.word	0x00000000


	//----- nvinfo : EIATTR_MIN_STACK_SIZE
	.align		4
.L_3:
        /*0018*/ 	.byte	0x04, 0x12
        /*001a*/ 	.short	(.L_5 - .L_4)
	.align		4
.L_4:
        /*001c*/ 	.word	index@(_Z3addIiEvPT_PKS0_S3_)
        /*0020*/ 	.word	0x00000000
.L_5:


//--------------------- .nv.compat                --------------------------
	.section	.nv.compat,"",@"SHT_CUDA_COMPAT_INFO"
	.align	4
        /*0000*/ 	.byte	0x02, 0x09, 0x00, 0x00, 0x02, 0x02, 0x01, 0x00, 0x02, 0x05, 0x05, 0x00, 0x03, 0x07, 0x01, 0x01
        /*0010*/ 	.byte	0x02, 0x03, 0x00, 0x00, 0x02, 0x06, 0x01, 0x00, 0x04, 0x0b, 0x08, 0x00, 0x09, 0x00, 0x00, 0x00
        /*0020*/ 	.byte	0x00, 0x00, 0x00, 0x00


//--------------------- .nv.info._Z3addIiEvPT_PKS0_S3_ --------------------------
	.section	.nv.info._Z3addIiEvPT_PKS0_S3_,"",@"SHT_CUDA_INFO"
	.sectionflags	@""
	.align	4


	//----- nvinfo : EIATTR_CUDA_API_VERSION
	.align		4
        /*0000*/ 	.byte	0x04, 0x37
        /*0002*/ 	.short	(.L_7 - .L_6)
.L_6:
        /*0004*/ 	.word	0x00000082


	//----- nvinfo : EIATTR_KPARAM_INFO
	.align		4
.L_7:
        /*0008*/ 	.byte	0x04, 0x17
        /*000a*/ 	.short	(.L_9 - .L_8)
.L_8:
        /*000c*/ 	.word	0x00000000
        /*0010*/ 	.short	0x0002
        /*0012*/ 	.short	0x0010
        /*0014*/ 	.byte	0x00, 0xf5, 0x21, 0x00


	//----- nvinfo : EIATTR_KPARAM_INFO
	.align		4
.L_9:
        /*0018*/ 	.byte	0x04, 0x17
        /*001a*/ 	.short	(.L_11 - .L_10)
.L_10:
        /*001c*/ 	.word	0x00000000
        /*0020*/ 	.short	0x0001
        /*0022*/ 	.short	0x0008
        /*0024*/ 	.byte	0x00, 0xf5, 0x21, 0x00


	//----- nvinfo : EIATTR_KPARAM_INFO
	.align		4
.L_11:
        /*0028*/ 	.byte	0x04, 0x17
        /*002a*/ 	.short	(.L_13 - .L_12)
.L_12:
        /*002c*/ 	.word	0x00000000
        /*0030*/ 	.short	0x0000
        /*0032*/ 	.short	0x0000
        /*0034*/ 	.byte	0x00, 0xf5, 0x21, 0x00


	//----- nvinfo : EIATTR_SPARSE_MMA_MASK
	.align		4
.L_13:
        /*0038*/ 	.byte	0x03, 0x50
        /*003a*/ 	.short	0x0000


	//----- nvinfo : EIATTR_MAXREG_COUNT
	.align		4
        /*003c*/ 	.byte	0x03, 0x1b
        /*003e*/ 	.short	0x00ff


	//----- nvinfo : EIATTR_MERCURY_ISA_VERSION
	.align		4
        /*0040*/ 	.byte	0x03, 0x5f
        /*0042*/ 	.short	0x0101


	//----- nvinfo : EIATTR_VRC_CTA_INIT_COUNT
	.align		4
        /*0044*/ 	.byte	0x02, 0x4a
	.zero		1
	.zero		1


	//----- nvinfo : EIATTR_EXIT_INSTR_OFFSETS
	.align		4
        /*0048*/ 	.byte	0x04, 0x1c
        /*004a*/ 	.short	(.L_15 - .L_14)


	//   ....[0]....
.L_14:
        /*004c*/ 	.word	0x00000100


	//----- nvinfo : EIATTR_CBANK_PARAM_SIZE
	.align		4
.L_15:
        /*0050*/ 	.byte	0x03, 0x19
        /*0052*/ 	.short	0x0018


	//----- nvinfo : EIATTR_PARAM_CBANK
	.align		4
        /*0054*/ 	.byte	0x04, 0x0a
        /*0056*/ 	.short	(.L_17 - .L_16)
	.align		4
.L_16:
        /*0058*/ 	.word	index@(.nv.constant0._Z3addIiEvPT_PKS0_S3_)
        /*005c*/ 	.short	0x0380
        /*005e*/ 	.short	0x0018


	//----- nvinfo : EIATTR_SW_WAR
	.align		4
.L_17:
        /*0060*/ 	.byte	0x04, 0x36
        /*0062*/ 	.short	(.L_19 - .L_18)
.L_18:
        /*0064*/ 	.word	0x00000008
.L_19:


//--------------------- .nv.callgraph             --------------------------
	.section	.nv.callgraph,"",@"SHT_CUDA_CALLGRAPH"
	.align	4
	.sectionentsize	8
	.align		4
        /*0000*/ 	.word	0x00000000
	.align		4
        /*0004*/ 	.word	0xffffffff
	.align		4
        /*0008*/ 	.word	0x00000000
	.align		4
        /*000c*/ 	.word	0xfffffffe
	.align		4
        /*0010*/ 	.word	0x00000000
	.align		4
        /*0014*/ 	.word	0xfffffffd
	.align		4
        /*0018*/ 	.word	0x00000000
	.align		4
        /*001c*/ 	.word	0xfffffffc


//--------------------- .text._Z3addIiEvPT_PKS0_S3_ --------------------------
	.section	.text._Z3addIiEvPT_PKS0_S3_,"ax",@progbits
	.align	128
        .global         _Z3addIiEvPT_PKS0_S3_
        .type           _Z3addIiEvPT_PKS0_S3_,@function
        .size           _Z3addIiEvPT_PKS0_S3_,(.L_x_1 - _Z3addIiEvPT_PKS0_S3_)
        .other          _Z3addIiEvPT_PKS0_S3_,@"STO_CUDA_ENTRY STV_DEFAULT"
_Z3addIiEvPT_PKS0_S3_:
.text._Z3addIiEvPT_PKS0_S3_:
[----:B------:R-:W-:Y:S01]  /*0000*/  LDC R1, c[0x0][0x37c] ;  /* 0x0000df00ff017b82 */ /* 0x000fe20000000800 */
[----:B------:R-:W0:Y:S07]  /*0010*/  S2R R0, SR_TID.X ;  /* 0x0000000000007919 */ /* 0x000e2e0000002100 */
[----:B------:R-:W0:Y:S01]  /*0020*/  S2UR UR6, SR_CTAID.X ;  /* 0x00000000000679c3 */ /* 0x000e220000002500 */
[----:B------:R-:W1:Y:S07]  /*0030*/  LDCU.64 UR4, c[0x0][0x358] ;  /* 0x00006b00ff0477ac */ /* 0x000e6e0008000a00 */
[----:B------:R-:W0:Y:S08]  /*0040*/  LDC R9, c[0x0][0x360] ;  /* 0x0000d800ff097b82 */ /* 0x000e300000000800 */
[----:B------:R-:W2:Y:S08]  /*0050*/  LDC.64 R2, c[0x0][0x388] ;  /* 0x0000e200ff027b82 */ /* 0x000eb00000000a00 */
[----:B------:R-:W3:Y:S01]  /*0060*/  LDC.64 R4, c[0x0][0x390] ;  /* 0x0000e400ff047b82 */ /* 0x000ee20000000a00 */
[----:B0-----:R-:W-:-:S07]  /*0070*/  IMAD R9, R9, UR6, R0 ;  /* 0x0000000609097c24 */ /* 0x001fce000f8e0200 */
[----:B------:R-:W0:Y:S01]  /*0080*/  LDC.64 R6, c[0x0][0x380] ;  /* 0x0000e000ff067b82 */ /* 0x000e220000000a00 */
[----:B--2---:R-:W-:-:S06]  /*0090*/  IMAD.WIDE R2, R9, 0x4, R2 ;  /* 0x0000000409027825 */ /* 0x004fcc00078e0202 */
[----:B-1----:R-:W2:Y:S01]  /*00a0*/  LDG.E R2, desc[UR4][R2.64] ;  /* 0x0000000402027981 */ /* 0x002ea2000c1e1900 */
[----:B---3--:R-:W-:-:S06]  /*00b0*/  IMAD.WIDE R4, R9, 0x4, R4 ;  /* 0x0000000409047825 */ /* 0x008fcc00078e0204 */
[----:B------:R-:W2:Y:S01]  /*00c0*/  LDG.E R5, desc[UR4][R4.64] ;  /* 0x0000000404057981 */ /* 0x000ea2000c1e1900 */
[----:B0-----:R-:W-:Y:S01]  /*00d0*/  IMAD.WIDE R6, R9, 0x4, R6 ;  /* 0x0000000409067825 */ /* 0x001fe200078e0206 */
[----:B--2---:R-:W-:-:S05]  /*00e0*/  IADD3 R9, PT, PT, R2, R5, RZ ;  /* 0x0000000502097210 */ /* 0x004fca0007ffe0ff */
[----:B------:R-:W-:Y:S01]  /*00f0*/  STG.E desc[UR4][R6.64], R9 ;  /* 0x0000000906007986 */ /* 0x000fe2000c101904 */
[----:B------:R-:W-:Y:S05]  /*0100*/  EXIT ;  /* 0x000000000000794d */ /* 0x000fea0003800000 */
.L_x_0:
[----:B------:R-:W-:-:S00]  /*0110*/  BRA `(.L_x_0) ;  /* 0xfffffffc00fc7947 */ /* 0x000fc0000383ffff */
[----:B------:R-:W-:-:S00]  /*0120*/  NOP ;  /* 0x0000000000007918 */ /* 0x000fc00000000000 */
        /* <DEDUP_REMOVED lines=13> */
.L_x_1:


//--------------------- .nv.shared.reserved.0     --------------------------
	.section	.nv.shared.reserved.0,"aw",@nobits
	.weak		__nv_reservedSMEM_offset_0_alias
	.size		__nv_reservedSMEM_offset_0_alias, 0, 64
	.other		__nv_reservedSMEM_offset_0_alias,@"STO_CUDA_RESERVED_SHARED STV_DEFAULT"
__nv_reservedSMEM_offset_0_alias:
	.zero		0
	.zero		64


//--------------------- .nv.constant0._Z3addIiEvPT_PKS0_S3_ --------------------------
	.section	.nv.constant0._Z3addIiEvPT_PKS0_S3_,"a",@progbits
	.sectionflags	@""
	.align	4
.nv.constant0._Z3addIiEvPT_PKS0_S3_:
	.zero		920


//--------------------- SYMBOLS --------------------------

	.type		.nv.reservedSmem.offset0,@object
	.size		.nv.reservedSmem.offset0,0x4
